//
// Generated by NVIDIA NVVM Compiler
//
// Compiler Build ID: CL-36424714
// Cuda compilation tools, release 13.0, V13.0.88
// Based on NVVM 20.0.0
//

.version 9.0
.target sm_100
.address_size 64

	// .globl	_Z17scalar_add_kernelIfEvPT_mmS0_

.visible .entry _Z17scalar_add_kernelIfEvPT_mmS0_(
	.param .u64 .ptr .align 1 _Z17scalar_add_kernelIfEvPT_mmS0__param_0,
	.param .u64 _Z17scalar_add_kernelIfEvPT_mmS0__param_1,
	.param .u64 _Z17scalar_add_kernelIfEvPT_mmS0__param_2,
	.param .f32 _Z17scalar_add_kernelIfEvPT_mmS0__param_3
)
{
	.reg .pred 	%p<3>;
	.reg .b32 	%r<10>;
	.reg .b32 	%f<4>;
	.reg .b64 	%rd<12>;

	ld.param.u64 	%rd5, [_Z17scalar_add_kernelIfEvPT_mmS0__param_0];
	ld.param.u64 	%rd6, [_Z17scalar_add_kernelIfEvPT_mmS0__param_1];
	ld.param.u64 	%rd7, [_Z17scalar_add_kernelIfEvPT_mmS0__param_2];
	ld.param.f32 	%f1, [_Z17scalar_add_kernelIfEvPT_mmS0__param_3];
	mov.u32 	%r6, %tid.x;
	mov.u32 	%r7, %ctaid.x;
	mov.u32 	%r1, %ntid.x;
	mad.lo.s32 	%r9, %r7, %r1, %r6;
	cvt.u64.u32 	%rd11, %r9;
	setp.le.u64 	%p1, %rd6, %rd11;
	@%p1 bra 	$L__BB0_3;
	mov.u32 	%r8, %nctaid.x;
	mul.lo.s32 	%r3, %r1, %r8;
	cvta.to.global.u64 	%rd2, %rd5;
$L__BB0_2:
	mul.lo.s64 	%rd8, %rd11, %rd7;
	shl.b64 	%rd9, %rd8, 2;
	add.s64 	%rd10, %rd2, %rd9;
	ld.global.f32 	%f2, [%rd10];
	add.f32 	%f3, %f1, %f2;
	st.global.f32 	[%rd10], %f3;
	add.s32 	%r9, %r9, %r3;
	cvt.u64.u32 	%rd11, %r9;
	setp.gt.u64 	%p2, %rd6, %rd11;
	@%p2 bra 	$L__BB0_2;
$L__BB0_3:
	ret;

}
	// .globl	_Z17scalar_add_kernelIdEvPT_mmS0_
.visible .entry _Z17scalar_add_kernelIdEvPT_mmS0_(
	.param .u64 .ptr .align 1 _Z17scalar_add_kernelIdEvPT_mmS0__param_0,
	.param .u64 _Z17scalar_add_kernelIdEvPT_mmS0__param_1,
	.param .u64 _Z17scalar_add_kernelIdEvPT_mmS0__param_2,
	.param .f64 _Z17scalar_add_kernelIdEvPT_mmS0__param_3
)
{
	.reg .pred 	%p<3>;
	.reg .b32 	%r<10>;
	.reg .b64 	%rd<12>;
	.reg .b64 	%fd<4>;

	ld.param.u64 	%rd5, [_Z17scalar_add_kernelIdEvPT_mmS0__param_0];
	ld.param.u64 	%rd6, [_Z17scalar_add_kernelIdEvPT_mmS0__param_1];
	ld.param.u64 	%rd7, [_Z17scalar_add_kernelIdEvPT_mmS0__param_2];
	ld.param.f64 	%fd1, [_Z17scalar_add_kernelIdEvPT_mmS0__param_3];
	mov.u32 	%r6, %tid.x;
	mov.u32 	%r7, %ctaid.x;
	mov.u32 	%r1, %ntid.x;
	mad.lo.s32 	%r9, %r7, %r1, %r6;
	cvt.u64.u32 	%rd11, %r9;
	setp.le.u64 	%p1, %rd6, %rd11;
	@%p1 bra 	$L__BB1_3;
	mov.u32 	%r8, %nctaid.x;
	mul.lo.s32 	%r3, %r1, %r8;
	cvta.to.global.u64 	%rd2, %rd5;
$L__BB1_2:
	mul.lo.s64 	%rd8, %rd11, %rd7;
	shl.b64 	%rd9, %rd8, 3;
	add.s64 	%rd10, %rd2, %rd9;
	ld.global.f64 	%fd2, [%rd10];
	add.f64 	%fd3, %fd1, %fd2;
	st.global.f64 	[%rd10], %fd3;
	add.s32 	%r9, %r9, %r3;
	cvt.u64.u32 	%rd11, %r9;
	setp.gt.u64 	%p2, %rd6, %rd11;
	@%p2 bra 	$L__BB1_2;
$L__BB1_3:
	ret;

}


// ===== COMPILED SASS (sm_100) =====

	.target	sm_100

	.elftype	@"ET_EXEC"


//--------------------- .note.nv.tkinfo           --------------------------
	.section	.note.nv.tkinfo,"",@"SHT_NOTE"
	.sectionflags	@"SHF_NOTE_NV_TKINFO"
	.tkinfo
        /*0018*/ 	.word	0x00000002
        /*0030*/ 	.string	""
        /*0030*/ 	.string	"ptxas"
        /*0030*/ 	.string	"Cuda compilation tools, release 13.0, V13.0.88"
        /*0030*/ 	.string	"Build cuda_13.0.r13.0/compiler.36424714_0"
        /*0030*/ 	.string	"-arch sm_100 -m 64 "



//--------------------- .note.nv.cuinfo           --------------------------
	.section	.note.nv.cuinfo,"",@"SHT_NOTE"
	.sectionflags	@"SHF_NOTE_NV_CUINFO"
        /*0018*/ 	.short	0x0002
        /*001a*/ 	.short	0x0064
        /*001c*/ 	.short	0x0082
	.zero		2


//--------------------- .nv.info                  --------------------------
	.section	.nv.info,"",@"SHT_CUDA_INFO"
	.align	4


	//----- nvinfo : EIATTR_REGCOUNT
	.align		4
        /*0000*/ 	.byte	0x04, 0x2f
        /*0002*/ 	.short	(.L_1 - .L_0)
	.align		4
.L_0:
        /*0004*/ 	.word	index@(_Z17scalar_add_kernelIfEvPT_mmS0_)
        /*0008*/ 	.word	0x0000000c


	//----- nvinfo : EIATTR_FRAME_SIZE
	.align		4
.L_1:
        /*000c*/ 	.byte	0x04, 0x11
        /*000e*/ 	.short	(.L_3 - .L_2)
	.align		4
.L_2:
        /*0010*/ 	.word	index@(_Z17scalar_add_kernelIfEvPT_mmS0_)
        /*0014*/ 	.word	0x00000000


	//----- nvinfo : EIATTR_REGCOUNT
	.align		4
.L_3:
        /*0018*/ 	.byte	0x04, 0x2f
        /*001a*/ 	.short	(.L_5 - .L_4)
	.align		4
.L_4:
        /*001c*/ 	.word	index@(_Z17scalar_add_kernelIdEvPT_mmS0_)
        /*0020*/ 	.word	0x0000000c


	//----- nvinfo : EIATTR_FRAME_SIZE
	.align		4
.L_5:
        /*0024*/ 	.byte	0x04, 0x11
        /*0026*/ 	.short	(.L_7 - .L_6)
	.align		4
.L_6:
        /*0028*/ 	.word	index@(_Z17scalar_add_kernelIdEvPT_mmS0_)
        /*002c*/ 	.word	0x00000000


	//----- nvinfo : EIATTR_MIN_STACK_SIZE
	.align		4
.L_7:
        /*0030*/ 	.byte	0x04, 0x12
        /*0032*/ 	.short	(.L_9 - .L_8)
	.align		4
.L_8:
        /*0034*/ 	.word	index@(_Z17scalar_add_kernelIdEvPT_mmS0_)
        /*0038*/ 	.word	0x00000000


	//----- nvinfo : EIATTR_MIN_STACK_SIZE
	.align		4
.L_9:
        /*003c*/ 	.byte	0x04, 0x12
        /*003e*/ 	.short	(.L_11 - .L_10)
	.align		4
.L_10:
        /*0040*/ 	.word	index@(_Z17scalar_add_kernelIfEvPT_mmS0_)
        /*0044*/ 	.word	0x00000000
.L_11:


//--------------------- .nv.compat                --------------------------
	.section	.nv.compat,"",@"SHT_CUDA_COMPAT_INFO"
	.align	4
        /*0000*/ 	.byte	0x02, 0x09, 0x00, 0x00, 0x02, 0x02, 0x01, 0x00, 0x02, 0x05, 0x05, 0x00, 0x03, 0x07, 0x01, 0x01
        /*0010*/ 	.byte	0x02, 0x03, 0x00, 0x00, 0x02, 0x06, 0x01, 0x00, 0x04, 0x0b, 0x08, 0x00, 0x01, 0x00, 0x00, 0x00
        /*0020*/ 	.byte	0x00, 0x00, 0x00, 0x00


//--------------------- .nv.info._Z17scalar_add_kernelIdEvPT_mmS0_ --------------------------
	.section	.nv.info._Z17scalar_add_kernelIdEvPT_mmS0_,"",@"SHT_CUDA_INFO"
	.sectionflags	@""
	.align	4


	//----- nvinfo : EIATTR_CUDA_API_VERSION
	.align		4
        /*0000*/ 	.byte	0x04, 0x37
        /*0002*/ 	.short	(.L_13 - .L_12)
.L_12:
        /*0004*/ 	.word	0x00000082


	//----- nvinfo : EIATTR_KPARAM_INFO
	.align		4
.L_13:
        /*0008*/ 	.byte	0x04, 0x17
        /*000a*/ 	.short	(.L_15 - .L_14)
.L_14:
        /*000c*/ 	.word	0x00000000
        /*0010*/ 	.short	0x0003
        /*0012*/ 	.short	0x0018
        /*0014*/ 	.byte	0x00, 0xf0, 0x21, 0x00


	//----- nvinfo : EIATTR_KPARAM_INFO
	.align		4
.L_15:
        /*0018*/ 	.byte	0x04, 0x17
        /*001a*/ 	.short	(.L_17 - .L_16)
.L_16:
        /*001c*/ 	.word	0x00000000
        /*0020*/ 	.short	0x0002
        /*0022*/ 	.short	0x0010
        /*0024*/ 	.byte	0x00, 0xf0, 0x21, 0x00


	//----- nvinfo : EIATTR_KPARAM_INFO
	.align		4
.L_17:
        /*0028*/ 	.byte	0x04, 0x17
        /*002a*/ 	.short	(.L_19 - .L_18)
.L_18:
        /*002c*/ 	.word	0x00000000
        /*0030*/ 	.short	0x0001
        /*0032*/ 	.short	0x0008
        /*0034*/ 	.byte	0x00, 0xf0, 0x21, 0x00


	//----- nvinfo : EIATTR_KPARAM_INFO
	.align		4
.L_19:
        /*0038*/ 	.byte	0x04, 0x17
        /*003a*/ 	.short	(.L_21 - .L_20)
.L_20:
        /*003c*/ 	.word	0x00000000
        /*0040*/ 	.short	0x0000
        /*0042*/ 	.short	0x0000
        /*0044*/ 	.byte	0x00, 0xf5, 0x21, 0x00


	//----- nvinfo : EIATTR_SPARSE_MMA_MASK
	.align		4
.L_21:
        /*0048*/ 	.byte	0x03, 0x50
        /*004a*/ 	.short	0x0000


	//----- nvinfo : EIATTR_MAXREG_COUNT
	.align		4
        /*004c*/ 	.byte	0x03, 0x1b
        /*004e*/ 	.short	0x00ff


	//----- nvinfo : EIATTR_MERCURY_ISA_VERSION
	.align		4
        /*0050*/ 	.byte	0x03, 0x5f
        /*0052*/ 	.short	0x0101


	//----- nvinfo : EIATTR_VRC_CTA_INIT_COUNT
	.align		4
        /*0054*/ 	.byte	0x02, 0x4a
	.zero		1
	.zero		1


	//----- nvinfo : EIATTR_EXIT_INSTR_OFFSETS
	.align		4
        /*0058*/ 	.byte	0x04, 0x1c
        /*005a*/ 	.short	(.L_23 - .L_22)


	//   ....[0]....
.L_22:
        /*005c*/ 	.word	0x00000080


	//   ....[1]....
        /*0060*/ 	.word	0x000001f0


	//----- nvinfo : EIATTR_CRS_STACK_SIZE
	.align		4
.L_23:
        /*0064*/ 	.byte	0x04, 0x1e
        /*0066*/ 	.short	(.L_25 - .L_24)
.L_24:
        /*0068*/ 	.word	0x00000000


	//----- nvinfo : EIATTR_CBANK_PARAM_SIZE
	.align		4
.L_25:
        /*006c*/ 	.byte	0x03, 0x19
        /*006e*/ 	.short	0x0020


	//----- nvinfo : EIATTR_PARAM_CBANK
	.align		4
        /*0070*/ 	.byte	0x04, 0x0a
        /*0072*/ 	.short	(.L_27 - .L_26)
	.align		4
.L_26:
        /*0074*/ 	.word	index@(.nv.constant0._Z17scalar_add_kernelIdEvPT_mmS0_)
        /*0078*/ 	.short	0x0380
        /*007a*/ 	.short	0x0020


	//----- nvinfo : EIATTR_SW_WAR
	.align		4
.L_27:
        /*007c*/ 	.byte	0x04, 0x36
        /*007e*/ 	.short	(.L_29 - .L_28)
.L_28:
        /*0080*/ 	.word	0x00000008
.L_29:


//--------------------- .nv.info._Z17scalar_add_kernelIfEvPT_mmS0_ --------------------------
	.section	.nv.info._Z17scalar_add_kernelIfEvPT_mmS0_,"",@"SHT_CUDA_INFO"
	.sectionflags	@""
	.align	4


	//----- nvinfo : EIATTR_CUDA_API_VERSION
	.align		4
        /*0000*/ 	.byte	0x04, 0x37
        /*0002*/ 	.short	(.L_31 - .L_30)
.L_30:
        /*0004*/ 	.word	0x00000082


	//----- nvinfo : EIATTR_KPARAM_INFO
	.align		4
.L_31:
        /*0008*/ 	.byte	0x04, 0x17
        /*000a*/ 	.short	(.L_33 - .L_32)
.L_32:
        /*000c*/ 	.word	0x00000000
        /*0010*/ 	.short	0x0003
        /*0012*/ 	.short	0x0018
        /*0014*/ 	.byte	0x00, 0xf0, 0x11, 0x00


	//----- nvinfo : EIATTR_KPARAM_INFO
	.align		4
.L_33:
        /*0018*/ 	.byte	0x04, 0x17
        /*001a*/ 	.short	(.L_35 - .L_34)
.L_34:
        /*001c*/ 	.word	0x00000000
        /*0020*/ 	.short	0x0002
        /*0022*/ 	.short	0x0010
        /*0024*/ 	.byte	0x00, 0xf0, 0x21, 0x00


	//----- nvinfo : EIATTR_KPARAM_INFO
	.align		4
.L_35:
        /*0028*/ 	.byte	0x04, 0x17
        /*002a*/ 	.short	(.L_37 - .L_36)
.L_36:
        /*002c*/ 	.word	0x00000000
        /*0030*/ 	.short	0x0001
        /*0032*/ 	.short	0x0008
        /*0034*/ 	.byte	0x00, 0xf0, 0x21, 0x00


	//----- nvinfo : EIATTR_KPARAM_INFO
	.align		4
.L_37:
        /*0038*/ 	.byte	0x04, 0x17
        /*003a*/ 	.short	(.L_39 - .L_38)
.L_38:
        /*003c*/ 	.word	0x00000000
        /*0040*/ 	.short	0x0000
        /*0042*/ 	.short	0x0000
        /*0044*/ 	.byte	0x00, 0xf5, 0x21, 0x00


	//----- nvinfo : EIATTR_SPARSE_MMA_MASK
	.align		4
.L_39:
        /*0048*/ 	.byte	0x03, 0x50
        /*004a*/ 	.short	0x0000


	//----- nvinfo : EIATTR_MAXREG_COUNT
	.align		4
        /*004c*/ 	.byte	0x03, 0x1b
        /*004e*/ 	.short	0x00ff


	//----- nvinfo : EIATTR_MERCURY_ISA_VERSION
	.align		4
        /*0050*/ 	.byte	0x03, 0x5f
        /*0052*/ 	.short	0x0101


	//----- nvinfo : EIATTR_VRC_CTA_INIT_COUNT
	.align		4
        /*0054*/ 	.byte	0x02, 0x4a
	.zero		1
	.zero		1


	//----- nvinfo : EIATTR_EXIT_INSTR_OFFSETS
	.align		4
        /*0058*/ 	.byte	0x04, 0x1c
        /*005a*/ 	.short	(.L_41 - .L_40)


	//   ....[0]....
.L_40:
        /*005c*/ 	.word	0x00000080


	//   ....[1]....
        /*0060*/ 	.word	0x000001f0


	//----- nvinfo : EIATTR_CRS_STACK_SIZE
	.align		4
.L_41:
        /*0064*/ 	.byte	0x04, 0x1e
        /*0066*/ 	.short	(.L_43 - .L_42)
.L_42:
        /*0068*/ 	.word	0x00000000


	//----- nvinfo : EIATTR_CBANK_PARAM_SIZE
	.align		4
.L_43:
        /*006c*/ 	.byte	0x03, 0x19
        /*006e*/ 	.short	0x001c


	//----- nvinfo : EIATTR_PARAM_CBANK
	.align		4
        /*0070*/ 	.byte	0x04, 0x0a
        /*0072*/ 	.short	(.L_45 - .L_44)
	.align		4
.L_44:
        /*0074*/ 	.word	index@(.nv.constant0._Z17scalar_add_kernelIfEvPT_mmS0_)
        /*0078*/ 	.short	0x0380
        /*007a*/ 	.short	0x001c


	//----- nvinfo : EIATTR_SW_WAR
	.align		4
.L_45:
        /*007c*/ 	.byte	0x04, 0x36
        /*007e*/ 	.short	(.L_47 - .L_46)
.L_46:
        /*0080*/ 	.word	0x00000008
.L_47:


//--------------------- .nv.callgraph             --------------------------
	.section	.nv.callgraph,"",@"SHT_CUDA_CALLGRAPH"
	.align	4
	.sectionentsize	8
	.align		4
        /*0000*/ 	.word	0x00000000
	.align		4
        /*0004*/ 	.word	0xffffffff
	.align		4
        /*0008*/ 	.word	0x00000000
	.align		4
        /*000c*/ 	.word	0xfffffffe
	.align		4
        /*0010*/ 	.word	0x00000000
	.align		4
        /*0014*/ 	.word	0xfffffffd
	.align		4
        /*0018*/ 	.word	0x00000000
	.align		4
        /*001c*/ 	.word	0xfffffffc


//--------------------- .text._Z17scalar_add_kernelIdEvPT_mmS0_ --------------------------
	.section	.text._Z17scalar_add_kernelIdEvPT_mmS0_,"ax",@progbits
	.align	128
        .global         _Z17scalar_add_kernelIdEvPT_mmS0_
        .type           _Z17scalar_add_kernelIdEvPT_mmS0_,@function
        .size           _Z17scalar_add_kernelIdEvPT_mmS0_,(.L_x_4 - _Z17scalar_add_kernelIdEvPT_mmS0_)
        .other          _Z17scalar_add_kernelIdEvPT_mmS0_,@"STO_CUDA_ENTRY STV_DEFAULT"
_Z17scalar_add_kernelIdEvPT_mmS0_:
.text._Z17scalar_add_kernelIdEvPT_mmS0_:
[----:B------:R-:W-:Y:S01]  /*0000*/  LDC R1, c[0x0][0x37c] ;  /* 0x0000df00ff017b82 */ /* 0x000fe20000000800 */
[----:B------:R-:W0:Y:S07]  /*0010*/  S2R R0, SR_TID.X ;  /* 0x0000000000007919 */ /* 0x000e2e0000002100 */
[----:B------:R-:W0:Y:S01]  /*0020*/  S2UR UR4, SR_CTAID.X ;  /* 0x00000000000479c3 */ /* 0x000e220000002500 */
[----:B------:R-:W1:Y:S07]  /*0030*/  LDCU.64 UR8, c[0x0][0x388] ;  /* 0x00007100ff0877ac */ /* 0x000e6e0008000a00 */
[----:B------:R-:W0:Y:S02]  /*0040*/  LDC R7, c[0x0][0x360] ;  /* 0x0000d800ff077b82 */ /* 0x000e240000000800 */
[----:B0-----:R-:W-:-:S05]  /*0050*/  IMAD R0, R7, UR4, R0 ;  /* 0x0000000407007c24 */ /* 0x001fca000f8e0200 */
[----:B-1----:R-:W-:-:S04]  /*0060*/  ISETP.GE.U32.AND P0, PT, R0, UR8, PT ;  /* 0x0000000800007c0c */ /* 0x002fc8000bf06070 */
[----:B------:R-:W-:-:S13]  /*0070*/  ISETP.GE.U32.AND.EX P0, PT, RZ, UR9, PT, P0 ;  /* 0x00000009ff007c0c */ /* 0x000fda000bf06100 */
[----:B------:R-:W-:Y:S05]  /*0080*/  @P0 EXIT ;  /* 0x000000000000094d */ /* 0x000fea0003800000 */
[----:B------:R-:W0:Y:S01]  /*0090*/  LDC.64 R8, c[0x0][0x390] ;  /* 0x0000e400ff087b82 */ /* 0x000e220000000a00 */
[----:B------:R-:W1:Y:S01]  /*00a0*/  LDCU UR4, c[0x0][0x370] ;  /* 0x00006e00ff0477ac */ /* 0x000e620008000800 */
[----:B------:R-:W-:Y:S01]  /*00b0*/  IMAD.MOV.U32 R6, RZ, RZ, R0 ;  /* 0x000000ffff067224 */ /* 0x000fe200078e0000 */
[----:B------:R-:W2:Y:S01]  /*00c0*/  LDCU.64 UR6, c[0x0][0x358] ;  /* 0x00006b00ff0677ac */ /* 0x000ea20008000a00 */
[----:B------:R-:W3:Y:S01]  /*00d0*/  LDCU.64 UR12, c[0x0][0x398] ;  /* 0x00007300ff0c77ac */ /* 0x000ee20008000a00 */
[----:B------:R-:W4:Y:S01]  /*00e0*/  LDCU.64 UR10, c[0x0][0x380] ;  /* 0x00007000ff0a77ac */ /* 0x000f220008000a00 */
[----:B-1----:R-:W-:Y:S01]  /*00f0*/  IMAD R7, R7, UR4, RZ ;  /* 0x0000000407077c24 */ /* 0x002fe2000f8e02ff */
[----:B------:R-:W-:-:S06]  /*0100*/  UMOV UR4, URZ ;  /* 0x000000ff00047c82 */ /* 0x000fcc0008000000 */
.L_x_0:
[----:B01----:R-:W-:Y:S02]  /*0110*/  IMAD R2, R8, UR4, RZ ;  /* 0x0000000408027c24 */ /* 0x003fe4000f8e02ff */
[----:B------:R-:W-:-:S04]  /*0120*/  IMAD.WIDE.U32 R4, R6, R8, RZ ;  /* 0x0000000806047225 */ /* 0x000fc800078e00ff */
[----:B------:R-:W-:Y:S01]  /*0130*/  IMAD R3, R6, R9, R2 ;  /* 0x0000000906037224 */ /* 0x000fe200078e0202 */
[----:B----4-:R-:W-:-:S03]  /*0140*/  LEA R2, P0, R4, UR10, 0x3 ;  /* 0x0000000a04027c11 */ /* 0x010fc6000f8018ff */
[----:B------:R-:W-:-:S05]  /*0150*/  IMAD.IADD R3, R5, 0x1, R3 ;  /* 0x0000000105037824 */ /* 0x000fca00078e0203 */
[----:B------:R-:W-:-:S05]  /*0160*/  LEA.HI.X R3, R4, UR11, R3, 0x3, P0 ;  /* 0x0000000b04037c11 */ /* 0x000fca00080f1c03 */
[----:B--2---:R-:W3:Y:S01]  /*0170*/  LDG.E.64 R4, desc[UR6][R2.64] ;  /* 0x0000000602047981 */ /* 0x004ee2000c1e1b00 */
[----:B------:R-:W-:-:S04]  /*0180*/  IADD3 R6, PT, PT, R7, R0, RZ ;  /* 0x0000000007067210 */ /* 0x000fc80007ffe0ff */
[----:B------:R-:W-:Y:S02]  /*0190*/  ISETP.GE.U32.AND P0, PT, R6, UR8, PT ;  /* 0x0000000806007c0c */ /* 0x000fe4000bf06070 */
[----:B------:R-:W-:Y:S02]  /*01a0*/  MOV R0, R6 ;  /* 0x0000000600007202 */ /* 0x000fe40000000f00 */
[----:B------:R-:W-:Y:S01]  /*01b0*/  ISETP.GE.U32.AND.EX P0, PT, RZ, UR9, PT, P0 ;  /* 0x00000009ff007c0c */ /* 0x000fe2000bf06100 */
[----:B---3--:R-:W-:-:S07]  /*01c0*/  DADD R4, R4, UR12 ;  /* 0x0000000c04047e29 */ /* 0x008fce0008000000 */
[----:B------:R1:W-:Y:S05]  /*01d0*/  STG.E.64 desc[UR6][R2.64], R4 ;  /* 0x0000000402007986 */ /* 0x0003ea000c101b06 */
[----:B------:R-:W-:Y:S05]  /*01e0*/  @!P0 BRA `(.L_x_0) ;  /* 0xfffffffc00c88947 */ /* 0x000fea000383ffff */
[----:B------:R-:W-:Y:S05]  /*01f0*/  EXIT ;  /* 0x000000000000794d */ /* 0x000fea0003800000 */
.L_x_1:
[----:B------:R-:W-:-:S00]  /*0200*/  BRA `(.L_x_1) ;  /* 0xfffffffc00fc7947 */ /* 0x000fc0000383ffff */
[----:B------:R-:W-:-:S00]  /*0210*/  NOP ;  /* 0x0000000000007918 */ /* 0x000fc00000000000 */
        /* <DEDUP_REMOVED lines=14> */
.L_x_4:


//--------------------- .text._Z17scalar_add_kernelIfEvPT_mmS0_ --------------------------
	.section	.text._Z17scalar_add_kernelIfEvPT_mmS0_,"ax",@progbits
	.align	128
        .global         _Z17scalar_add_kernelIfEvPT_mmS0_
        .type           _Z17scalar_add_kernelIfEvPT_mmS0_,@function
        .size           _Z17scalar_add_kernelIfEvPT_mmS0_,(.L_x_5 - _Z17scalar_add_kernelIfEvPT_mmS0_)
        .other          _Z17scalar_add_kernelIfEvPT_mmS0_,@"STO_CUDA_ENTRY STV_DEFAULT"
_Z17scalar_add_kernelIfEvPT_mmS0_:
.text._Z17scalar_add_kernelIfEvPT_mmS0_:
        /* <DEDUP_REMOVED lines=13> */
[----:B------:R-:W3:Y:S01]  /*00d0*/  LDCU UR5, c[0x0][0x398] ;  /* 0x00007300ff0577ac */ /* 0x000ee20008000800 */
[----:B------:R-:W4:Y:S01]  /*00e0*/  LDCU.64 UR10, c[0x0][0x380] ;  /* 0x00007000ff0a77ac */ /* 0x000f220008000a00 */
[----:B-1----:R-:W-:Y:S01]  /*00f0*/  IMAD R7, R7, UR4, RZ ;  /* 0x0000000407077c24 */ /* 0x002fe2000f8e02ff */
[----:B------:R-:W-:-:S06]  /*0100*/  UMOV UR4, URZ ;  /* 0x000000ff00047c82 */ /* 0x000fcc0008000000 */
.L_x_2:
[----:B01----:R-:W-:Y:S02]  /*0110*/  IMAD R2, R8, UR4, RZ ;  /* 0x0000000408027c24 */ /* 0x003fe4000f8e02ff */
[----:B------:R-:W-:-:S04]  /*0120*/  IMAD.WIDE.U32 R4, R6, R8, RZ ;  /* 0x0000000806047225 */ /* 0x000fc800078e00ff */
[----:B------:R-:W-:Y:S01]  /*0130*/  IMAD R3, R6, R9, R2 ;  /* 0x0000000906037224 */ /* 0x000fe200078e0202 */
[----:B----4-:R-:W-:-:S03]  /*0140*/  LEA R2, P0, R4, UR10, 0x2 ;  /* 0x0000000a04027c11 */ /* 0x010fc6000f8010ff */
[----:B------:R-:W-:-:S05]  /*0150*/  IMAD.IADD R3, R5, 0x1, R3 ;  /* 0x0000000105037824 */ /* 0x000fca00078e0203 */
[----:B------:R-:W-:-:S05]  /*0160*/  LEA.HI.X R3, R4, UR11, R3, 0x2, P0 ;  /* 0x0000000b04037c11 */ /* 0x000fca00080f1403 */
[----:B--2---:R-:W3:Y:S01]  /*0170*/  LDG.E R4, desc[UR6][R2.64] ;  /* 0x0000000602047981 */ /* 0x004ee2000c1e1900 */
[----:B------:R-:W-:-:S04]  /*0180*/  IADD3 R6, PT, PT, R7, R0, RZ ;  /* 0x0000000007067210 */ /* 0x000fc80007ffe0ff */
[----:B------:R-:W-:Y:S02]  /*0190*/  ISETP.GE.U32.AND P0, PT, R6, UR8, PT ;  /* 0x0000000806007c0c */ /* 0x000fe4000bf06070 */
[----:B------:R-:W-:Y:S02]  /*01a0*/  MOV R0, R6 ;  /* 0x0000000600007202 */ /* 0x000fe40000000f00 */
[----:B------:R-:W-:Y:S01]  /*01b0*/  ISETP.GE.U32.AND.EX P0, PT, RZ, UR9, PT, P0 ;  /* 0x00000009ff007c0c */ /* 0x000fe2000bf06100 */
[----:B---3--:R-:W-:-:S05]  /*01c0*/  FADD R5, R4, UR5 ;  /* 0x0000000504057e21 */ /* 0x008fca0008000000 */
[----:B------:R1:W-:Y:S07]  /*01d0*/  STG.E desc[UR6][R2.64], R5 ;  /* 0x0000000502007986 */ /* 0x0003ee000c101906 */
[----:B------:R-:W-:Y:S05]  /*01e0*/  @!P0 BRA `(.L_x_2) ;  /* 0xfffffffc00c88947 */ /* 0x000fea000383ffff */
[----:B------:R-:W-:Y:S05]  /*01f0*/  EXIT ;  /* 0x000000000000794d */ /* 0x000fea0003800000 */
.L_x_3:
        /* <DEDUP_REMOVED lines=16> */
.L_x_5:


//--------------------- .nv.shared.reserved.0     --------------------------
	.section	.nv.shared.reserved.0,"aw",@nobits
	.weak		__nv_reservedSMEM_offset_0_alias
	.size		__nv_reservedSMEM_offset_0_alias, 0, 64
	.other		__nv_reservedSMEM_offset_0_alias,@"STO_CUDA_RESERVED_SHARED STV_DEFAULT"
__nv_reservedSMEM_offset_0_alias:
	.zero		0
	.zero		64


//--------------------- .nv.constant0._Z17scalar_add_kernelIdEvPT_mmS0_ --------------------------
	.section	.nv.constant0._Z17scalar_add_kernelIdEvPT_mmS0_,"a",@progbits
	.sectionflags	@""
	.align	4
.nv.constant0._Z17scalar_add_kernelIdEvPT_mmS0_:
	.zero		928


//--------------------- .nv.constant0._Z17scalar_add_kernelIfEvPT_mmS0_ --------------------------
	.section	.nv.constant0._Z17scalar_add_kernelIfEvPT_mmS0_,"a",@progbits
	.sectionflags	@""
	.align	4
.nv.constant0._Z17scalar_add_kernelIfEvPT_mmS0_:
	.zero		924


//--------------------- SYMBOLS --------------------------

	.type		.nv.reservedSmem.offset0,@object
	.size		.nv.reservedSmem.offset0,0x4
